	.headerflags	@"EF_CUDA_TEXMODE_UNIFIED EF_CUDA_64BIT_ADDRESS EF_CUDA_ACCELERATORS EF_CUDA_SM90 EF_CUDA_VIRTUAL_SM(EF_CUDA_SM90)"
	.elftype	@"ET_EXEC"


//--------------------- .nv.info                  --------------------------
	.section	.nv.info,"",@"SHT_CUDA_INFO"
	.align	4


	//----- nvinfo : EIATTR_REGCOUNT
	.align		4
        /*0000*/ 	.byte	0x04, 0x2f
        /*0002*/ 	.short	(.L_3 - .L_2)
	.align		4
.L_2:
        /*0004*/ 	.word	index@(triton_poi_fused__native_batch_norm_legit_no_training_hardtanh_20)
        /*0008*/ 	.word	0x00000026


	//----- nvinfo : EIATTR_MIN_STACK_SIZE
	.align		4
.L_3:
        /*000c*/ 	.byte	0x04, 0x12
        /*000e*/ 	.short	(.L_5 - .L_4)
	.align		4
.L_4:
        /*0010*/ 	.word	index@(triton_poi_fused__native_batch_norm_legit_no_training_hardtanh_20)
        /*0014*/ 	.word	0x00000000


	//----- nvinfo : EIATTR_FRAME_SIZE
	.align		4
.L_5:
        /*0018*/ 	.byte	0x04, 0x11
        /*001a*/ 	.short	(.L_7 - .L_6)
	.align		4
.L_6:
        /*001c*/ 	.word	index@(triton_poi_fused__native_batch_norm_legit_no_training_hardtanh_20)
        /*0020*/ 	.word	0x00000000


	//----- nvinfo : EIATTR_MIN_STACK_SIZE
	.align		4
.L_7:
        /*0024*/ 	.byte	0x04, 0x12
        /*0026*/ 	.short	(.L_9 - .L_8)
	.align		4
.L_8:
        /*0028*/ 	.word	index@(triton_poi_fused__native_batch_norm_legit_no_training_hardtanh_20)
        /*002c*/ 	.word	0x00000000
.L_9:


//--------------------- .nv.info.triton_poi_fused__native_batch_norm_legit_no_training_hardtanh_20 --------------------------
	.section	.nv.info.triton_poi_fused__native_batch_norm_legit_no_training_hardtanh_20,"",@"SHT_CUDA_INFO"
	.sectionflags	@""
	.align	4


	//----- nvinfo : EIATTR_CUDA_API_VERSION
	.align		4
        /*0000*/ 	.byte	0x04, 0x37
        /*0002*/ 	.short	(.L_11 - .L_10)
.L_10:
        /*0004*/ 	.word	0x0000007c


	//----- nvinfo : EIATTR_KPARAM_INFO
	.align		4
.L_11:
        /*0008*/ 	.byte	0x04, 0x17
        /*000a*/ 	.short	(.L_13 - .L_12)
.L_12:
        /*000c*/ 	.word	0x00000000
        /*0010*/ 	.short	0x0006
        /*0012*/ 	.short	0x0030
        /*0014*/ 	.byte	0x00, 0xf0, 0x11, 0x00


	//----- nvinfo : EIATTR_KPARAM_INFO
	.align		4
.L_13:
        /*0018*/ 	.byte	0x04, 0x17
        /*001a*/ 	.short	(.L_15 - .L_14)
.L_14:
        /*001c*/ 	.word	0x00000000
        /*0020*/ 	.short	0x0005
        /*0022*/ 	.short	0x0028
        /*0024*/ 	.byte	0x00, 0xf4, 0x21, 0x00


	//----- nvinfo : EIATTR_KPARAM_INFO
	.align		4
.L_15:
        /*0028*/ 	.byte	0x04, 0x17
        /*002a*/ 	.short	(.L_17 - .L_16)
.L_16:
        /*002c*/ 	.word	0x00000000
        /*0030*/ 	.short	0x0004
        /*0032*/ 	.short	0x0020
        /*0034*/ 	.byte	0x00, 0xf4, 0x21, 0x00


	//----- nvinfo : EIATTR_KPARAM_INFO
	.align		4
.L_17:
        /*0038*/ 	.byte	0x04, 0x17
        /*003a*/ 	.short	(.L_19 - .L_18)
.L_18:
        /*003c*/ 	.word	0x00000000
        /*0040*/ 	.short	0x0003
        /*0042*/ 	.short	0x0018
        /*0044*/ 	.byte	0x00, 0xf4, 0x21, 0x00


	//----- nvinfo : EIATTR_KPARAM_INFO
	.align		4
.L_19:
        /*0048*/ 	.byte	0x04, 0x17
        /*004a*/ 	.short	(.L_21 - .L_20)
.L_20:
        /*004c*/ 	.word	0x00000000
        /*0050*/ 	.short	0x0002
        /*0052*/ 	.short	0x0010
        /*0054*/ 	.byte	0x00, 0xf4, 0x21, 0x00


	//----- nvinfo : EIATTR_KPARAM_INFO
	.align		4
.L_21:
        /*0058*/ 	.byte	0x04, 0x17
        /*005a*/ 	.short	(.L_23 - .L_22)
.L_22:
        /*005c*/ 	.word	0x00000000
        /*0060*/ 	.short	0x0001
        /*0062*/ 	.short	0x0008
        /*0064*/ 	.byte	0x00, 0xf4, 0x21, 0x00


	//----- nvinfo : EIATTR_KPARAM_INFO
	.align		4
.L_23:
        /*0068*/ 	.byte	0x04, 0x17
        /*006a*/ 	.short	(.L_25 - .L_24)
.L_24:
        /*006c*/ 	.word	0x00000000
        /*0070*/ 	.short	0x0000
        /*0072*/ 	.short	0x0000
        /*0074*/ 	.byte	0x00, 0xf4, 0x21, 0x00


	//----- nvinfo : EIATTR_SPARSE_MMA_MASK
	.align		4
.L_25:
        /*0078*/ 	.byte	0x03, 0x50
        /*007a*/ 	.short	0x0000


	//----- nvinfo : EIATTR_MAXREG_COUNT
	.align		4
        /*007c*/ 	.byte	0x03, 0x1b
        /*007e*/ 	.short	0x00ff


	//----- nvinfo : EIATTR_EXIT_INSTR_OFFSETS
	.align		4
        /*0080*/ 	.byte	0x04, 0x1c
        /*0082*/ 	.short	(.L_27 - .L_26)


	//   ....[0]....
.L_26:
        /*0084*/ 	.word	0x00000bd0


	//----- nvinfo : EIATTR_REQNTID
	.align		4
.L_27:
        /*0088*/ 	.byte	0x04, 0x10
        /*008a*/ 	.short	(.L_29 - .L_28)
.L_28:
        /*008c*/ 	.word	0x00000080
        /*0090*/ 	.word	0x00000001
        /*0094*/ 	.word	0x00000001


	//----- nvinfo : EIATTR_CBANK_PARAM_SIZE
	.align		4
.L_29:
        /*0098*/ 	.byte	0x03, 0x19
        /*009a*/ 	.short	0x0034


	//----- nvinfo : EIATTR_PARAM_CBANK
	.align		4
        /*009c*/ 	.byte	0x04, 0x0a
        /*009e*/ 	.short	(.L_31 - .L_30)
	.align		4
.L_30:
        /*00a0*/ 	.word	index@(.nv.constant0.triton_poi_fused__native_batch_norm_legit_no_training_hardtanh_20)
        /*00a4*/ 	.short	0x0210
        /*00a6*/ 	.short	0x0034


	//----- nvinfo : EIATTR_SW_WAR
	.align		4
.L_31:
        /*00a8*/ 	.byte	0x04, 0x36
        /*00aa*/ 	.short	(.L_33 - .L_32)
.L_32:
        /*00ac*/ 	.word	0x00000008
.L_33:


//--------------------- .nv.callgraph             --------------------------
	.section	.nv.callgraph,"",@"SHT_CUDA_CALLGRAPH"
	.align	4
	.sectionentsize	8
	.align		4
        /*0000*/ 	.word	0x00000000
	.align		4
        /*0004*/ 	.word	0xffffffff
	.align		4
        /*0008*/ 	.word	0x00000000
	.align		4
        /*000c*/ 	.word	0xfffffffe
	.align		4
        /*0010*/ 	.word	0x00000000
	.align		4
        /*0014*/ 	.word	0xfffffffd
	.align		4
        /*0018*/ 	.word	0x00000000
	.align		4
        /*001c*/ 	.word	0xfffffffc


//--------------------- .nv.constant4             --------------------------
	.section	.nv.constant4,"a",@progbits
	.align	8
	.align		8
.nv.constant4:
        /*0000*/ 	.dword	_$_str
	.align		8
        /*0008*/ 	.dword	_$_str_$_2


//--------------------- .text.triton_poi_fused__native_batch_norm_legit_no_training_hardtanh_20 --------------------------
	.section	.text.triton_poi_fused__native_batch_norm_legit_no_training_hardtanh_20,"ax",@progbits
	.align	128
        .global         triton_poi_fused__native_batch_norm_legit_no_training_hardtanh_20
        .type           triton_poi_fused__native_batch_norm_legit_no_training_hardtanh_20,@function
        .size           triton_poi_fused__native_batch_norm_legit_no_training_hardtanh_20,(.L_x_1 - triton_poi_fused__native_batch_norm_legit_no_training_hardtanh_20)
        .other          triton_poi_fused__native_batch_norm_legit_no_training_hardtanh_20,@"STO_CUDA_ENTRY STV_DEFAULT"
triton_poi_fused__native_batch_norm_legit_no_training_hardtanh_20:
.text.triton_poi_fused__native_batch_norm_legit_no_training_hardtanh_20:
[----:B------:R-:W-:Y:S01]  /*0000*/  LDC R1, c[0x0][0x28] ;  /* 0x00000a00ff017b82 */ /* 0x000fe20000000800 */
[----:B------:R-:W1:Y:S07]  /*0010*/  S2R R0, SR_TID.X ;  /* 0x0000000000007919 */ /* 0x000e6e0000002100 */
[----:B------:R-:W2:Y:S01]  /*0020*/  LDC.64 R16, c[0x0][0x220] ;  /* 0x00008800ff107b82 */ /* 0x000ea20000000a00 */
[----:B------:R-:W-:Y:S01]  /*0030*/  ULDC.64 UR4, c[0x0][0x208] ;  /* 0x0000820000047ab9 */ /* 0x000fe20000000a00 */
[----:B------:R-:W3:Y:S06]  /*0040*/  S2R R3, SR_CTAID.X ;  /* 0x0000000000037919 */ /* 0x000eec0000002500 */
[----:B------:R-:W4:Y:S08]  /*0050*/  LDC.64 R20, c[0x0][0x218] ;  /* 0x00008600ff147b82 */ /* 0x000f300000000a00 */
[----:B------:R-:W5:Y:S08]  /*0060*/  LDC.64 R22, c[0x0][0x210] ;  /* 0x00008400ff167b82 */ /* 0x000f700000000a00 */
[----:B------:R-:W5:Y:S01]  /*0070*/  LDC.64 R32, c[0x0][0x230] ;  /* 0x00008c00ff207b82 */ /* 0x000f620000000a00 */
[----:B-1----:R-:W-:-:S04]  /*0080*/  SHF.L.U32 R0, R0, 0x2, RZ ;  /* 0x0000000200007819 */ /* 0x002fc800000006ff */
[----:B------:R-:W-:-:S04]  /*0090*/  LOP3.LUT R0, R0, 0x1fc, RZ, 0xc0, !PT ;  /* 0x000001fc00007812 */ /* 0x000fc800078ec0ff */
[----:B---3--:R-:W-:-:S05]  /*00a0*/  LEA R2, R3, R0, 0xa ;  /* 0x0000000003027211 */ /* 0x008fca00078e50ff */
[----:B------:R-:W-:-:S05]  /*00b0*/  IMAD.HI R0, R2, 0x38e38e39, RZ ;  /* 0x38e38e3902007827 */ /* 0x000fca00078e02ff */
[----:B------:R-:W-:-:S04]  /*00c0*/  SHF.R.U32.HI R3, RZ, 0x1f, R0 ;  /* 0x0000001fff037819 */ /* 0x000fc80000011600 */
[----:B------:R-:W-:-:S05]  /*00d0*/  LEA.HI.SX32 R3, R0, R3, 0x19 ;  /* 0x0000000300037211 */ /* 0x000fca00078fcaff */
[----:B------:R-:W-:-:S04]  /*00e0*/  IMAD R19, R3, -0x240, R2 ;  /* 0xfffffdc003137824 */ /* 0x000fc800078e0202 */
[----:B--2---:R-:W-:-:S06]  /*00f0*/  IMAD.WIDE R12, R19, 0x4, R16 ;  /* 0x00000004130c7825 */ /* 0x004fcc00078e0210 */
[----:B------:R-:W2:Y:S01]  /*0100*/  LDG.E.EL.128 R12, desc[UR4][R12.64] ;  /* 0x000000040c0c7981 */ /* 0x000ea2000c2e1d00 */
[----:B------:R-:W-:Y:S01]  /*0110*/  IADD3 R3, R2, 0x200, RZ ;  /* 0x0000020002037810 */ /* 0x000fe20007ffe0ff */
[----:B----4-:R-:W-:-:S04]  /*0120*/  IMAD.WIDE R8, R19, 0x4, R20 ;  /* 0x0000000413087825 */ /* 0x010fc800078e0214 */
[----:B------:R-:W-:Y:S02]  /*0130*/  IMAD.HI R0, R3, 0x38e38e39, RZ ;  /* 0x38e38e3903007827 */ /* 0x000fe400078e02ff */
[----:B------:R-:W3:Y:S02]  /*0140*/  LDG.E.EL.128 R8, desc[UR4][R8.64] ;  /* 0x0000000408087981 */ /* 0x000ee4000c2e1d00 */
[----:B-----5:R-:W-:Y:S01]  /*0150*/  IMAD.WIDE R22, R2, 0x4, R22 ;  /* 0x0000000402167825 */ /* 0x020fe200078e0216 */
[----:B------:R-:W-:-:S04]  /*0160*/  SHF.R.U32.HI R25, RZ, 0x1f, R0 ;  /* 0x0000001fff197819 */ /* 0x000fc80000011600 */
[----:B------:R-:W3:Y:S01]  /*0170*/  LDG.E.128 R4, desc[UR4][R22.64] ;  /* 0x0000000416047981 */ /* 0x000ee2000c1e1d00 */
[----:B------:R-:W-:-:S03]  /*0180*/  LEA.HI.SX32 R0, R0, R25, 0x19 ;  /* 0x0000001900007211 */ /* 0x000fc600078fcaff */
[----:B------:R1:W4:Y:S02]  /*0190*/  LDG.E.128 R28, desc[UR4][R22.64+0x800] ;  /* 0x00080004161c7981 */ /* 0x000324000c1e1d00 */
[----:B------:R-:W-:-:S04]  /*01a0*/  IMAD R3, R0, -0x240, R3 ;  /* 0xfffffdc000037824 */ /* 0x000fc800078e0203 */
[----:B------:R-:W-:Y:S01]  /*01b0*/  IMAD.WIDE R24, R3, 0x4, R20 ;  /* 0x0000000403187825 */ /* 0x000fe200078e0214 */
[----:B-1----:R-:W1:Y:S05]  /*01c0*/  LDC.64 R22, c[0x0][0x228] ;  /* 0x00008a00ff167b82 */ /* 0x002e6a0000000a00 */
[----:B------:R-:W4:Y:S01]  /*01d0*/  LDG.E.EL.128 R24, desc[UR4][R24.64] ;  /* 0x0000000418187981 */ /* 0x000f22000c2e1d00 */
[----:B------:R-:W-:Y:S01]  /*01e0*/  HFMA2.MMA R0, -RZ, RZ, 1.625, 0 ;  /* 0x3e800000ff007435 */ /* 0x000fe200000001ff */
[----:B-1----:R-:W-:-:S04]  /*01f0*/  IMAD.WIDE R34, R19, 0x4, R22 ;  /* 0x0000000413227825 */ /* 0x002fc800078e0216 */
[----:B--2---:R-:W-:Y:S01]  /*0200*/  FADD R18, R12, 9.9999997473787516356e-06 ;  /* 0x3727c5ac0c127421 */ /* 0x004fe20000000000 */
[----:B------:R-:W-:-:S05]  /*0210*/  FADD R20, R13, 9.9999997473787516356e-06 ;  /* 0x3727c5ac0d147421 */ /* 0x000fca0000000000 */
[----:B------:R-:W1:Y:S01]  /*0220*/  MUFU.SQRT R18, R18 ;  /* 0x0000001200127308 */ /* 0x000e620000002000 */
[----:B------:R-:W-:-:S07]  /*0230*/  FADD R14, R14, 9.9999997473787516356e-06 ;  /* 0x3727c5ac0e0e7421 */ /* 0x000fce0000000000 */
[----:B------:R-:W2:Y:S01]  /*0240*/  MUFU.SQRT R20, R20 ;  /* 0x0000001400147308 */ /* 0x000ea20000002000 */
[----:B------:R-:W-:-:S07]  /*0250*/  FADD R15, R15, 9.9999997473787516356e-06 ;  /* 0x3727c5ac0f0f7421 */ /* 0x000fce0000000000 */
[----:B------:R-:W5:Y:S01]  /*0260*/  MUFU.SQRT R12, R14 ;  /* 0x0000000e000c7308 */ /* 0x000f620000002000 */
[----:B-1----:R-:W-:-:S07]  /*0270*/  FSETP.GT.AND P6, PT, R18, 8.50705917302346158658e+37, PT ;  /* 0x7e8000001200780b */ /* 0x002fce0003fc4000 */
[----:B------:R-:W1:Y:S01]  /*0280*/  MUFU.SQRT R13, R15 ;  /* 0x0000000f000d7308 */ /* 0x000e620000002000 */
[----:B--2---:R-:W-:Y:S02]  /*0290*/  FSETP.GT.AND P5, PT, R20, 8.50705917302346158658e+37, PT ;  /* 0x7e8000001400780b */ /* 0x004fe40003fa4000 */
[----:B------:R-:W-:Y:S02]  /*02a0*/  FSETP.GEU.AND P4, PT, R18, 1.175494350822287508e-38, PT ;  /* 0x008000001200780b */ /* 0x000fe40003f8e000 */
[----:B------:R-:W-:Y:S02]  /*02b0*/  FSETP.GEU.AND P3, PT, R20, 1.175494350822287508e-38, PT ;  /* 0x008000001400780b */ /* 0x000fe40003f6e000 */
[----:B-----5:R-:W-:Y:S01]  /*02c0*/  FSETP.GT.AND P2, PT, R12, 8.50705917302346158658e+37, PT ;  /* 0x7e8000000c00780b */ /* 0x020fe20003f44000 */
[----:B------:R-:W-:Y:S01]  /*02d0*/  @P6 FMUL R18, R18, 0.25 ;  /* 0x3e80000012126820 */ /* 0x000fe20000400000 */
[----:B---3--:R-:W-:Y:S01]  /*02e0*/  FADD R4, R4, -R8 ;  /* 0x8000000804047221 */ /* 0x008fe20000000000 */
[----:B------:R-:W-:-:S02]  /*02f0*/  FSETP.GEU.AND P0, PT, R12, 1.175494350822287508e-38, PT ;  /* 0x008000000c00780b */ /* 0x000fc40003f0e000 */
[----:B------:R-:W-:Y:S02]  /*0300*/  FSEL R8, R0, 1, P6 ;  /* 0x3f80000000087808 */ /* 0x000fe40003000000 */
[----:B------:R-:W-:Y:S01]  /*0310*/  @P5 FMUL R20, R20, 0.25 ;  /* 0x3e80000014145820 */ /* 0x000fe20000400000 */
[C---:B-1----:R-:W-:Y:S01]  /*0320*/  FSETP.GT.AND P1, PT, R13.reuse, 8.50705917302346158658e+37, PT ;  /* 0x7e8000000d00780b */ /* 0x042fe20003f24000 */
[----:B------:R-:W-:Y:S01]  /*0330*/  @!P4 FMUL R18, R18, 16777216 ;  /* 0x4b8000001212c820 */ /* 0x000fe20000400000 */
[----:B------:R-:W-:Y:S01]  /*0340*/  FSETP.GEU.AND P6, PT, R13, 1.175494350822287508e-38, PT ;  /* 0x008000000d00780b */ /* 0x000fe20003fce000 */
[----:B------:R-:W-:Y:S01]  /*0350*/  @!P3 FMUL R20, R20, 16777216 ;  /* 0x4b8000001414b820 */ /* 0x000fe20000400000 */
[----:B------:R-:W-:Y:S02]  /*0360*/  FADD R5, R5, -R9 ;  /* 0x8000000905057221 */ /* 0x000fe40000000000 */
[----:B------:R-:W1:Y:S01]  /*0370*/  MUFU.RCP R9, R18 ;  /* 0x0000001200097308 */ /* 0x000e620000001000 */
[----:B------:R-:W-:Y:S01]  /*0380*/  @P2 FMUL R12, R12, 0.25 ;  /* 0x3e8000000c0c2820 */ /* 0x000fe20000400000 */
[----:B------:R-:W-:-:S06]  /*0390*/  FADD R7, R7, -R11 ;  /* 0x8000000b07077221 */ /* 0x000fcc0000000000 */
[----:B------:R-:W2:Y:S01]  /*03a0*/  MUFU.RCP R20, R20 ;  /* 0x0000001400147308 */ /* 0x000ea20000001000 */
[----:B------:R-:W-:Y:S01]  /*03b0*/  @P1 FMUL R13, R13, 0.25 ;  /* 0x3e8000000d0d1820 */ /* 0x000fe20000400000 */
[----:B------:R-:W-:Y:S01]  /*03c0*/  @!P0 FMUL R12, R12, 16777216 ;  /* 0x4b8000000c0c8820 */ /* 0x000fe20000400000 */
[----:B------:R-:W-:Y:S01]  /*03d0*/  FSEL R11, R0, 1, P5 ;  /* 0x3f800000000b7808 */ /* 0x000fe20002800000 */
[----:B----4-:R-:W-:Y:S01]  /*03e0*/  FADD R29, R29, -R25 ;  /* 0x800000191d1d7221 */ /* 0x010fe20000000000 */
[----:B------:R-:W-:Y:S01]  /*03f0*/  @!P6 FMUL R13, R13, 16777216 ;  /* 0x4b8000000d0de820 */ /* 0x000fe20000400000 */
[----:B------:R-:W-:Y:S01]  /*0400*/  FADD R24, R28, -R24 ;  /* 0x800000181c187221 */ /* 0x000fe20000000000 */
[----:B------:R-:W-:Y:S01]  /*0410*/  @!P4 FMUL R8, R8, 16777216 ;  /* 0x4b8000000808c820 */ /* 0x000fe20000400000 */
[----:B------:R-:W3:Y:S01]  /*0420*/  MUFU.RCP R25, R12 ;  /* 0x0000000c00197308 */ /* 0x000ee20000001000 */
[----:B------:R-:W-:Y:S02]  /*0430*/  @!P3 FMUL R11, R11, 16777216 ;  /* 0x4b8000000b0bb820 */ /* 0x000fe40000400000 */
[----:B-1----:R-:W-:Y:S01]  /*0440*/  FMUL R9, R9, R8 ;  /* 0x0000000809097220 */ /* 0x002fe20000400000 */
[----:B------:R-:W-:-:S04]  /*0450*/  FSEL R8, R0, 1, P2 ;  /* 0x3f80000000087808 */ /* 0x000fc80001000000 */
[----:B------:R-:W1:Y:S01]  /*0460*/  MUFU.RCP R28, R13 ;  /* 0x0000000d001c7308 */ /* 0x000e620000001000 */
[----:B--2---:R-:W-:Y:S01]  /*0470*/  FMUL R18, R20, R11 ;  /* 0x0000000b14127220 */ /* 0x004fe20000400000 */
[----:B------:R-:W-:Y:S01]  /*0480*/  FSEL R11, R0, 1, P1 ;  /* 0x3f800000000b7808 */ /* 0x000fe20000800000 */
[----:B------:R-:W-:Y:S01]  /*0490*/  @!P0 FMUL R8, R8, 16777216 ;  /* 0x4b80000008088820 */ /* 0x000fe20000400000 */
[----:B------:R-:W-:-:S03]  /*04a0*/  FMUL R21, R9, R4 ;  /* 0x0000000409157220 */ /* 0x000fc60000400000 */
[----:B------:R-:W-:Y:S01]  /*04b0*/  @!P6 FMUL R11, R11, 16777216 ;  /* 0x4b8000000b0be820 */ /* 0x000fe20000400000 */
[----:B---3--:R-:W-:Y:S01]  /*04c0*/  FMUL R25, R25, R8 ;  /* 0x0000000819197220 */ /* 0x008fe20000400000 */
[----:B------:R-:W-:Y:S01]  /*04d0*/  FADD R6, R6, -R10 ;  /* 0x8000000a06067221 */ /* 0x000fe20000000000 */
[----:B0-----:R-:W-:-:S04]  /*04e0*/  IMAD.WIDE R8, R19, 0x4, R32 ;  /* 0x0000000413087825 */ /* 0x001fc800078e0220 */
[----:B------:R-:W-:Y:S01]  /*04f0*/  FMUL R18, R18, R5 ;  /* 0x0000000512127220 */ /* 0x000fe20000400000 */
[----:B-1----:R-:W-:Y:S01]  /*0500*/  FMUL R28, R28, R11 ;  /* 0x0000000b1c1c7220 */ /* 0x002fe20000400000 */
[----:B------:R-:W-:Y:S01]  /*0510*/  FMUL R25, R25, R6 ;  /* 0x0000000619197220 */ /* 0x000fe20000400000 */
[----:B------:R-:W2:Y:S02]  /*0520*/  LDG.E.EL.128 R8, desc[UR4][R8.64] ;  /* 0x0000000408087981 */ /* 0x000ea4000c2e1d00 */
[----:B------:R-:W-:Y:S02]  /*0530*/  FMUL R28, R28, R7 ;  /* 0x000000071c1c7220 */ /* 0x000fe40000400000 */
[----:B------:R-:W2:Y:S01]  /*0540*/  LDG.E.EL.128 R4, desc[UR4][R34.64] ;  /* 0x0000000422047981 */ /* 0x000ea2000c2e1d00 */
[----:B------:R-:W-:-:S06]  /*0550*/  IMAD.WIDE R12, R3, 0x4, R16 ;  /* 0x00000004030c7825 */ /* 0x000fcc00078e0210 */
[----:B------:R-:W3:Y:S01]  /*0560*/  LDG.E.EL.128 R12, desc[UR4][R12.64] ;  /* 0x000000040c0c7981 */ /* 0x000ee2000c2e1d00 */
[----:B------:R-:W-:-:S04]  /*0570*/  IMAD.WIDE R16, R3, 0x4, R22 ;  /* 0x0000000403107825 */ /* 0x000fc800078e0216 */
[----:B------:R-:W-:-:S04]  /*0580*/  IMAD.WIDE R22, R3, 0x4, R32 ;  /* 0x0000000403167825 */ /* 0x000fc800078e0220 */
[----:B--2---:R-:W-:Y:S01]  /*0590*/  FFMA R4, R4, R21, R8 ;  /* 0x0000001504047223 */ /* 0x004fe20000000008 */
[----:B------:R-:W-:Y:S01]  /*05a0*/  FFMA R5, R5, R18, R9 ;  /* 0x0000001205057223 */ /* 0x000fe20000000009 */
[----:B------:R-:W2:Y:S04]  /*05b0*/  LDG.E.EL.128 R20, desc[UR4][R22.64] ;  /* 0x0000000416147981 */ /* 0x000ea8000c2e1d00 */
[----:B------:R-:W2:Y:S01]  /*05c0*/  LDG.E.EL.128 R16, desc[UR4][R16.64] ;  /* 0x0000000410107981 */ /* 0x000ea2000c2e1d00 */
[----:B---3--:R-:W-:Y:S01]  /*05d0*/  FADD R3, R12, 9.9999997473787516356e-06 ;  /* 0x3727c5ac0c037421 */ /* 0x008fe20000000000 */
[----:B------:R-:W-:Y:S01]  /*05e0*/  FADD R14, R14, 9.9999997473787516356e-06 ;  /* 0x3727c5ac0e0e7421 */ /* 0x000fe20000000000 */
[----:B------:R-:W-:-:S04]  /*05f0*/  FADD R8, R13, 9.9999997473787516356e-06 ;  /* 0x3727c5ac0d087421 */ /* 0x000fc80000000000 */
[----:B------:R-:W0:Y:S01]  /*0600*/  MUFU.SQRT R3, R3 ;  /* 0x0000000300037308 */ /* 0x000e220000002000 */
[----:B------:R-:W-:Y:S01]  /*0610*/  FADD R15, R15, 9.9999997473787516356e-06 ;  /* 0x3727c5ac0f0f7421 */ /* 0x000fe20000000000 */
[----:B------:R-:W-:-:S06]  /*0620*/  FFMA R6, R6, R25, R10 ;  /* 0x0000001906067223 */ /* 0x000fcc000000000a */
[----:B------:R-:W1:Y:S08]  /*0630*/  MUFU.SQRT R9, R14 ;  /* 0x0000000e00097308 */ /* 0x000e700000002000 */
[----:B------:R-:W3:Y:S01]  /*0640*/  MUFU.SQRT R8, R8 ;  /* 0x0000000800087308 */ /* 0x000ee20000002000 */
[----:B0-----:R-:W-:-:S07]  /*0650*/  FSETP.GT.AND P6, PT, R3, 8.50705917302346158658e+37, PT ;  /* 0x7e8000000300780b */ /* 0x001fce0003fc4000 */
[----:B------:R-:W0:Y:S01]  /*0660*/  MUFU.SQRT R10, R15 ;  /* 0x0000000f000a7308 */ /* 0x000e220000002000 */
[C---:B-1----:R-:W-:Y:S02]  /*0670*/  FSETP.GT.AND P3, PT, R9.reuse, 8.50705917302346158658e+37, PT ;  /* 0x7e8000000900780b */ /* 0x042fe40003f64000 */
[----:B------:R-:W-:Y:S02]  /*0680*/  FSETP.GEU.AND P0, PT, R9, 1.175494350822287508e-38, PT ;  /* 0x008000000900780b */ /* 0x000fe40003f0e000 */
[C---:B---3--:R-:W-:Y:S01]  /*0690*/  FSETP.GT.AND P5, PT, R8.reuse, 8.50705917302346158658e+37, PT ;  /* 0x7e8000000800780b */ /* 0x048fe20003fa4000 */
[----:B------:R-:W-:Y:S01]  /*06a0*/  FFMA R7, R7, R28, R11 ;  /* 0x0000001c07077223 */ /* 0x000fe2000000000b */
[----:B------:R-:W-:Y:S02]  /*06b0*/  FSETP.GEU.AND P1, PT, R8, 1.175494350822287508e-38, PT ;  /* 0x008000000800780b */ /* 0x000fe40003f2e000 */
[C---:B------:R-:W-:Y:S01]  /*06c0*/  FSETP.GEU.AND P4, PT, R3.reuse, 1.175494350822287508e-38, PT ;  /* 0x008000000300780b */ /* 0x040fe20003f8e000 */
[----:B------:R-:W-:Y:S01]  /*06d0*/  @P6 FMUL R3, R3, 0.25 ;  /* 0x3e80000003036820 */ /* 0x000fe20000400000 */
[----:B0-----:R-:W-:-:S02]  /*06e0*/  FSETP.GT.AND P2, PT, R10, 8.50705917302346158658e+37, PT ;  /* 0x7e8000000a00780b */ /* 0x001fc40003f44000 */
[----:B------:R-:W-:Y:S02]  /*06f0*/  FSEL R11, R0, 1, P6 ;  /* 0x3f800000000b7808 */ /* 0x000fe40003000000 */
[----:B------:R-:W-:Y:S01]  /*0700*/  FSETP.GEU.AND P6, PT, R10, 1.175494350822287508e-38, PT ;  /* 0x008000000a00780b */ /* 0x000fe20003fce000 */
[----:B------:R-:W-:Y:S02]  /*0710*/  @P3 FMUL R9, R9, 0.25 ;  /* 0x3e80000009093820 */ /* 0x000fe40000400000 */
[----:B------:R-:W-:Y:S02]  /*0720*/  @P5 FMUL R8, R8, 0.25 ;  /* 0x3e80000008085820 */ /* 0x000fe40000400000 */
[----:B------:R-:W-:Y:S02]  /*0730*/  @!P0 FMUL R9, R9, 16777216 ;  /* 0x4b80000009098820 */ /* 0x000fe40000400000 */
[----:B------:R-:W-:Y:S02]  /*0740*/  @!P1 FMUL R8, R8, 16777216 ;  /* 0x4b80000008089820 */ /* 0x000fe40000400000 */
[----:B------:R-:W-:Y:S01]  /*0750*/  @P2 FMUL R10, R10, 0.25 ;  /* 0x3e8000000a0a2820 */ /* 0x000fe20000400000 */
[----:B------:R-:W-:Y:S01]  /*0760*/  @!P4 FMUL R3, R3, 16777216 ;  /* 0x4b8000000303c820 */ /* 0x000fe20000400000 */
[----:B------:R-:W0:Y:S02]  /*0770*/  MUFU.RCP R9, R9 ;  /* 0x0000000900097308 */ /* 0x000e240000001000 */
[----:B------:R-:W-:Y:S01]  /*0780*/  @!P6 FMUL R10, R10, 16777216 ;  /* 0x4b8000000a0ae820 */ /* 0x000fe20000400000 */
[----:B------:R-:W-:-:S05]  /*0790*/  FSEL R14, R0, 1, P3 ;  /* 0x3f800000000e7808 */ /* 0x000fca0001800000 */
[----:B------:R-:W1:Y:S01]  /*07a0*/  MUFU.RCP R8, R8 ;  /* 0x0000000800087308 */ /* 0x000e620000001000 */
[----:B------:R-:W-:-:S07]  /*07b0*/  @!P0 FMUL R14, R14, 16777216 ;  /* 0x4b8000000e0e8820 */ /* 0x000fce0000400000 */
[----:B------:R3:W4:Y:S01]  /*07c0*/  MUFU.RCP R12, R3 ;  /* 0x00000003000c7308 */ /* 0x0007220000001000 */
[----:B------:R-:W-:-:S07]  /*07d0*/  FSEL R13, R0, 1, P2 ;  /* 0x3f800000000d7808 */ /* 0x000fce0001000000 */
[----:B------:R-:W5:Y:S01]  /*07e0*/  MUFU.RCP R10, R10 ;  /* 0x0000000a000a7308 */ /* 0x000f620000001000 */
[----:B---3--:R-:W-:Y:S01]  /*07f0*/  FSEL R3, R0, 1, P5 ;  /* 0x3f80000000037808 */ /* 0x008fe20002800000 */
[----:B------:R-:W-:Y:S01]  /*0800*/  FADD R26, R30, -R26 ;  /* 0x8000001a1e1a7221 */ /* 0x000fe20000000000 */
[----:B0-----:R-:W-:Y:S01]  /*0810*/  FMUL R9, R9, R14 ;  /* 0x0000000e09097220 */ /* 0x001fe20000400000 */
[----:B------:R-:W-:Y:S01]  /*0820*/  @!P4 FMUL R11, R11, 16777216 ;  /* 0x4b8000000b0bc820 */ /* 0x000fe20000400000 */
[----:B------:R-:W-:Y:S01]  /*0830*/  FSETP.GTU.AND P3, PT, R7, RZ, PT ;  /* 0x000000ff0700720b */ /* 0x000fe20003f6c000 */
[----:B------:R-:W-:Y:S01]  /*0840*/  @!P1 FMUL R3, R3, 16777216 ;  /* 0x4b80000003039820 */ /* 0x000fe20000400000 */
[----:B------:R-:W-:Y:S01]  /*0850*/  @!P6 FMUL R13, R13, 16777216 ;  /* 0x4b8000000d0de820 */ /* 0x000fe20000400000 */
[----:B------:R-:W-:Y:S01]  /*0860*/  FMUL R9, R9, R26 ;  /* 0x0000001a09097220 */ /* 0x000fe20000400000 */
[----:B------:R-:W-:Y:S01]  /*0870*/  FSETP.GTU.AND P5, PT, R6, RZ, PT ;  /* 0x000000ff0600720b */ /* 0x000fe20003fac000 */
[----:B-1----:R-:W-:Y:S01]  /*0880*/  FMUL R8, R8, R3 ;  /* 0x0000000308087220 */ /* 0x002fe20000400000 */
[----:B----4-:R-:W-:Y:S01]  /*0890*/  FMUL R11, R12, R11 ;  /* 0x0000000b0c0b7220 */ /* 0x010fe20000400000 */
[----:B------:R-:W-:Y:S01]  /*08a0*/  FSEL R7, R7, RZ, P3 ;  /* 0x000000ff07077208 */ /* 0x000fe20001800000 */
[----:B------:R-:W-:Y:S01]  /*08b0*/  FADD R27, R31, -R27 ;  /* 0x8000001b1f1b7221 */ /* 0x000fe20000000000 */
[----:B------:R-:W-:Y:S01]  /*08c0*/  FMUL R8, R8, R29 ;  /* 0x0000001d08087220 */ /* 0x000fe20000400000 */
[----:B-----5:R-:W-:Y:S01]  /*08d0*/  FMUL R10, R10, R13 ;  /* 0x0000000d0a0a7220 */ /* 0x020fe20000400000 */
[----:B------:R-:W-:Y:S01]  /*08e0*/  FSEL R6, R6, RZ, P5 ;  /* 0x000000ff06067208 */ /* 0x000fe20002800000 */
[----:B------:R-:W-:Y:S01]  /*08f0*/  FMUL R11, R11, R24 ;  /* 0x000000180b0b7220 */ /* 0x000fe20000400000 */
[----:B------:R-:W-:Y:S01]  /*0900*/  FSETP.GTU.AND P0, PT, R5, RZ, PT ;  /* 0x000000ff0500720b */ /* 0x000fe20003f0c000 */
[----:B------:R-:W0:Y:S01]  /*0910*/  LDC.64 R12, c[0x0][0x238] ;  /* 0x00008e00ff0c7b82 */ /* 0x000e220000000a00 */
[----:B------:R-:W-:Y:S01]  /*0920*/  FSETP.GEU.AND P5, PT, R7, 6, PT ;  /* 0x40c000000700780b */ /* 0x000fe20003fae000 */
[----:B------:R-:W-:Y:S01]  /*0930*/  FMUL R10, R10, R27 ;  /* 0x0000001b0a0a7220 */ /* 0x000fe20000400000 */
[----:B------:R-:W-:-:S02]  /*0940*/  FSETP.GTU.AND P4, PT, R4, RZ, PT ;  /* 0x000000ff0400720b */ /* 0x000fc40003f8c000 */
[----:B------:R-:W-:Y:S02]  /*0950*/  FSEL R5, R5, RZ, P0 ;  /* 0x000000ff05057208 */ /* 0x000fe40000000000 */
[----:B------:R-:W-:Y:S02]  /*0960*/  FSETP.GEU.AND P0, PT, R6, 6, PT ;  /* 0x40c000000600780b */ /* 0x000fe40003f0e000 */
[----:B------:R-:W-:Y:S02]  /*0970*/  FSEL R4, R4, RZ, P4 ;  /* 0x000000ff04047208 */ /* 0x000fe40002000000 */
[----:B------:R-:W-:-:S04]  /*0980*/  FSETP.NAN.AND P4, PT, R7, R7, PT ;  /* 0x000000070700720b */ /* 0x000fc80003f88000 */
[----:B------:R-:W-:Y:S01]  /*0990*/  @P5 SEL R7, R7, 0x40c00000, P4 ;  /* 0x40c0000007075807 */ /* 0x000fe20002000000 */
[----:B0-----:R-:W-:-:S04]  /*09a0*/  IMAD.WIDE R2, R2, 0x4, R12 ;  /* 0x0000000402027825 */ /* 0x001fc800078e020c */
[----:B--2---:R-:W-:Y:S01]  /*09b0*/  FFMA R9, R18, R9, R22 ;  /* 0x0000000912097223 */ /* 0x004fe20000000016 */
[----:B------:R-:W-:Y:S01]  /*09c0*/  FFMA R8, R17, R8, R21 ;  /* 0x0000000811087223 */ /* 0x000fe20000000015 */
[----:B------:R-:W-:Y:S01]  /*09d0*/  FFMA R11, R16, R11, R20 ;  /* 0x0000000b100b7223 */ /* 0x000fe20000000014 */
[----:B------:R-:W-:Y:S02]  /*09e0*/  FFMA R19, R19, R10, R23 ;  /* 0x0000000a13137223 */ /* 0x000fe40000000017 */
[C---:B------:R-:W-:Y:S02]  /*09f0*/  FSETP.GTU.AND P1, PT, R9.reuse, RZ, PT ;  /* 0x000000ff0900720b */ /* 0x040fe40003f2c000 */
[----:B------:R-:W-:Y:S02]  /*0a00*/  FSETP.GTU.AND P2, PT, R8, RZ, PT ;  /* 0x000000ff0800720b */ /* 0x000fe40003f4c000 */
[----:B------:R-:W-:Y:S02]  /*0a10*/  FSEL R10, R9, RZ, P1 ;  /* 0x000000ff090a7208 */ /* 0x000fe40000800000 */
[----:B------:R-:W-:-:S02]  /*0a20*/  FSETP.GTU.AND P3, PT, R11, RZ, PT ;  /* 0x000000ff0b00720b */ /* 0x000fc40003f6c000 */
[----:B------:R-:W-:Y:S02]  /*0a30*/  FSETP.GEU.AND P1, PT, R5, 6, PT ;  /* 0x40c000000500780b */ /* 0x000fe40003f2e000 */
[----:B------:R-:W-:Y:S02]  /*0a40*/  FSETP.GTU.AND P6, PT, R19, RZ, PT ;  /* 0x000000ff1300720b */ /* 0x000fe40003fcc000 */
[----:B------:R-:W-:Y:S02]  /*0a50*/  FSEL R9, R8, RZ, P2 ;  /* 0x000000ff08097208 */ /* 0x000fe40001000000 */
[----:B------:R-:W-:Y:S02]  /*0a60*/  FSEL R8, R11, RZ, P3 ;  /* 0x000000ff0b087208 */ /* 0x000fe40001800000 */
[----:B------:R-:W-:Y:S02]  /*0a70*/  FSETP.NAN.AND P2, PT, R6, R6, PT ;  /* 0x000000060600720b */ /* 0x000fe40003f48000 */
[----:B------:R-:W-:-:S02]  /*0a80*/  FSETP.GEU.AND P3, PT, R4, 6, PT ;  /* 0x40c000000400780b */ /* 0x000fc40003f6e000 */
[----:B------:R-:W-:Y:S02]  /*0a90*/  FSETP.GEU.AND P5, PT, R10, 6, PT ;  /* 0x40c000000a00780b */ /* 0x000fe40003fae000 */
[----:B------:R-:W-:Y:S02]  /*0aa0*/  FSEL R11, R19, RZ, P6 ;  /* 0x000000ff130b7208 */ /* 0x000fe40003000000 */
[----:B------:R-:W-:Y:S02]  /*0ab0*/  FSETP.NAN.AND P6, PT, R5, R5, PT ;  /* 0x000000050500720b */ /* 0x000fe40003fc8000 */
[----:B------:R-:W-:Y:S02]  /*0ac0*/  @P0 SEL R6, R6, 0x40c00000, P2 ;  /* 0x40c0000006060807 */ /* 0x000fe40001000000 */
[----:B------:R-:W-:Y:S02]  /*0ad0*/  FSETP.GEU.AND P4, PT, R9, 6, PT ;  /* 0x40c000000900780b */ /* 0x000fe40003f8e000 */
[----:B------:R-:W-:-:S02]  /*0ae0*/  FSETP.GEU.AND P2, PT, R8, 6, PT ;  /* 0x40c000000800780b */ /* 0x000fc40003f4e000 */
[----:B------:R-:W-:Y:S02]  /*0af0*/  FSETP.GEU.AND P0, PT, R11, 6, PT ;  /* 0x40c000000b00780b */ /* 0x000fe40003f0e000 */
[----:B------:R-:W-:Y:S02]  /*0b00*/  @P1 SEL R5, R5, 0x40c00000, P6 ;  /* 0x40c0000005051807 */ /* 0x000fe40003000000 */
[----:B------:R-:W-:Y:S02]  /*0b10*/  FSETP.NAN.AND P6, PT, R4, R4, PT ;  /* 0x000000040400720b */ /* 0x000fe40003fc8000 */
[----:B------:R-:W-:Y:S02]  /*0b20*/  FSETP.NAN.AND P1, PT, R10, R10, PT ;  /* 0x0000000a0a00720b */ /* 0x000fe40003f28000 */
[----:B------:R-:W-:Y:S02]  /*0b30*/  @P3 SEL R4, R4, 0x40c00000, P6 ;  /* 0x40c0000004043807 */ /* 0x000fe40003000000 */
[----:B------:R-:W-:-:S02]  /*0b40*/  @P5 SEL R10, R10, 0x40c00000, P1 ;  /* 0x40c000000a0a5807 */ /* 0x000fc40000800000 */
[----:B------:R-:W-:Y:S02]  /*0b50*/  FSETP.NAN.AND P6, PT, R9, R9, PT ;  /* 0x000000090900720b */ /* 0x000fe40003fc8000 */
[C---:B------:R-:W-:Y:S02]  /*0b60*/  FSETP.NAN.AND P3, PT, R8.reuse, R8, PT ;  /* 0x000000080800720b */ /* 0x040fe40003f68000 */
[----:B------:R-:W-:Y:S02]  /*0b70*/  FSETP.NAN.AND P1, PT, R11, R11, PT ;  /* 0x0000000b0b00720b */ /* 0x000fe40003f28000 */
[----:B------:R-:W-:Y:S02]  /*0b80*/  @P4 SEL R9, R9, 0x40c00000, P6 ;  /* 0x40c0000009094807 */ /* 0x000fe40003000000 */
[----:B------:R-:W-:Y:S02]  /*0b90*/  @P2 SEL R8, R8, 0x40c00000, P3 ;  /* 0x40c0000008082807 */ /* 0x000fe40001800000 */
[----:B------:R-:W-:Y:S01]  /*0ba0*/  @P0 SEL R11, R11, 0x40c00000, P1 ;  /* 0x40c000000b0b0807 */ /* 0x000fe20000800000 */
[----:B------:R-:W-:Y:S04]  /*0bb0*/  STG.E.128 desc[UR4][R2.64], R4 ;  /* 0x0000000402007986 */ /* 0x000fe8000c101d04 */
[----:B------:R-:W-:Y:S01]  /*0bc0*/  STG.E.128 desc[UR4][R2.64+0x800], R8 ;  /* 0x0008000802007986 */ /* 0x000fe2000c101d04 */
[----:B------:R-:W-:Y:S05]  /*0bd0*/  EXIT ;  /* 0x000000000000794d */ /* 0x000fea0003800000 */
.L_x_0:
[----:B------:R-:W-:-:S00]  /*0be0*/  BRA `(.L_x_0) ;  /* 0xfffffffc00fc7947 */ /* 0x000fc0000383ffff */
[----:B------:R-:W-:-:S00]  /*0bf0*/  NOP ;  /* 0x0000000000007918 */ /* 0x000fc00000000000 */
        /* <DEDUP_REMOVED lines=8> */
.L_x_1:


//--------------------- .nv.global.init           --------------------------
	.section	.nv.global.init,"aw",@progbits
.nv.global.init:
	.type		_$_str,@object
	.size		_$_str,(_$_str_$_2 - _$_str)
_$_str:
        /*0000*/ 	.byte	0x5f, 0x5f, 0x43, 0x55, 0x44, 0x41, 0x5f, 0x46, 0x54, 0x5a, 0x00
	.type		_$_str_$_2,@object
	.size		_$_str_$_2,(.L_1 - _$_str_$_2)
_$_str_$_2:
        /*000b*/ 	.byte	0x5f, 0x5f, 0x43, 0x55, 0x44, 0x41, 0x5f, 0x50, 0x52, 0x45, 0x43, 0x5f, 0x53, 0x51, 0x52, 0x54
        /*001b*/ 	.byte	0x00
.L_1:


//--------------------- .nv.constant0.triton_poi_fused__native_batch_norm_legit_no_training_hardtanh_20 --------------------------
	.section	.nv.constant0.triton_poi_fused__native_batch_norm_legit_no_training_hardtanh_20,"a",@progbits
	.sectionflags	@""
	.align	4
.nv.constant0.triton_poi_fused__native_batch_norm_legit_no_training_hardtanh_20:
	.zero		580
